	.headerflags	@"EF_CUDA_TEXMODE_UNIFIED EF_CUDA_64BIT_ADDRESS EF_CUDA_ACCELERATORS EF_CUDA_SM90 EF_CUDA_VIRTUAL_SM(EF_CUDA_SM90)"
	.elftype	@"ET_EXEC"


//--------------------- .nv.info                  --------------------------
	.section	.nv.info,"",@"SHT_CUDA_INFO"
	.align	4


	//----- nvinfo : EIATTR_REGCOUNT
	.align		4
        /*0000*/ 	.byte	0x04, 0x2f
        /*0002*/ 	.short	(.L_3 - .L_2)
	.align		4
.L_2:
        /*0004*/ 	.word	index@(triton_poi_fused__native_batch_norm_legit_no_training_9)
        /*0008*/ 	.word	0x00000012


	//----- nvinfo : EIATTR_MIN_STACK_SIZE
	.align		4
.L_3:
        /*000c*/ 	.byte	0x04, 0x12
        /*000e*/ 	.short	(.L_5 - .L_4)
	.align		4
.L_4:
        /*0010*/ 	.word	index@(triton_poi_fused__native_batch_norm_legit_no_training_9)
        /*0014*/ 	.word	0x00000000


	//----- nvinfo : EIATTR_FRAME_SIZE
	.align		4
.L_5:
        /*0018*/ 	.byte	0x04, 0x11
        /*001a*/ 	.short	(.L_7 - .L_6)
	.align		4
.L_6:
        /*001c*/ 	.word	index@(triton_poi_fused__native_batch_norm_legit_no_training_9)
        /*0020*/ 	.word	0x00000000


	//----- nvinfo : EIATTR_MIN_STACK_SIZE
	.align		4
.L_7:
        /*0024*/ 	.byte	0x04, 0x12
        /*0026*/ 	.short	(.L_9 - .L_8)
	.align		4
.L_8:
        /*0028*/ 	.word	index@(triton_poi_fused__native_batch_norm_legit_no_training_9)
        /*002c*/ 	.word	0x00000000
.L_9:


//--------------------- .nv.info.triton_poi_fused__native_batch_norm_legit_no_training_9 --------------------------
	.section	.nv.info.triton_poi_fused__native_batch_norm_legit_no_training_9,"",@"SHT_CUDA_INFO"
	.sectionflags	@""
	.align	4


	//----- nvinfo : EIATTR_CUDA_API_VERSION
	.align		4
        /*0000*/ 	.byte	0x04, 0x37
        /*0002*/ 	.short	(.L_11 - .L_10)
.L_10:
        /*0004*/ 	.word	0x0000007c


	//----- nvinfo : EIATTR_KPARAM_INFO
	.align		4
.L_11:
        /*0008*/ 	.byte	0x04, 0x17
        /*000a*/ 	.short	(.L_13 - .L_12)
.L_12:
        /*000c*/ 	.word	0x00000000
        /*0010*/ 	.short	0x0006
        /*0012*/ 	.short	0x0030
        /*0014*/ 	.byte	0x00, 0xf0, 0x11, 0x00


	//----- nvinfo : EIATTR_KPARAM_INFO
	.align		4
.L_13:
        /*0018*/ 	.byte	0x04, 0x17
        /*001a*/ 	.short	(.L_15 - .L_14)
.L_14:
        /*001c*/ 	.word	0x00000000
        /*0020*/ 	.short	0x0005
        /*0022*/ 	.short	0x0028
        /*0024*/ 	.byte	0x00, 0xf4, 0x21, 0x00


	//----- nvinfo : EIATTR_KPARAM_INFO
	.align		4
.L_15:
        /*0028*/ 	.byte	0x04, 0x17
        /*002a*/ 	.short	(.L_17 - .L_16)
.L_16:
        /*002c*/ 	.word	0x00000000
        /*0030*/ 	.short	0x0004
        /*0032*/ 	.short	0x0020
        /*0034*/ 	.byte	0x00, 0xf4, 0x21, 0x00


	//----- nvinfo : EIATTR_KPARAM_INFO
	.align		4
.L_17:
        /*0038*/ 	.byte	0x04, 0x17
        /*003a*/ 	.short	(.L_19 - .L_18)
.L_18:
        /*003c*/ 	.word	0x00000000
        /*0040*/ 	.short	0x0003
        /*0042*/ 	.short	0x0018
        /*0044*/ 	.byte	0x00, 0xf4, 0x21, 0x00


	//----- nvinfo : EIATTR_KPARAM_INFO
	.align		4
.L_19:
        /*0048*/ 	.byte	0x04, 0x17
        /*004a*/ 	.short	(.L_21 - .L_20)
.L_20:
        /*004c*/ 	.word	0x00000000
        /*0050*/ 	.short	0x0002
        /*0052*/ 	.short	0x0010
        /*0054*/ 	.byte	0x00, 0xf4, 0x21, 0x00


	//----- nvinfo : EIATTR_KPARAM_INFO
	.align		4
.L_21:
        /*0058*/ 	.byte	0x04, 0x17
        /*005a*/ 	.short	(.L_23 - .L_22)
.L_22:
        /*005c*/ 	.word	0x00000000
        /*0060*/ 	.short	0x0001
        /*0062*/ 	.short	0x0008
        /*0064*/ 	.byte	0x00, 0xf4, 0x21, 0x00


	//----- nvinfo : EIATTR_KPARAM_INFO
	.align		4
.L_23:
        /*0068*/ 	.byte	0x04, 0x17
        /*006a*/ 	.short	(.L_25 - .L_24)
.L_24:
        /*006c*/ 	.word	0x00000000
        /*0070*/ 	.short	0x0000
        /*0072*/ 	.short	0x0000
        /*0074*/ 	.byte	0x00, 0xf4, 0x21, 0x00


	//----- nvinfo : EIATTR_SPARSE_MMA_MASK
	.align		4
.L_25:
        /*0078*/ 	.byte	0x03, 0x50
        /*007a*/ 	.short	0x0000


	//----- nvinfo : EIATTR_MAXREG_COUNT
	.align		4
        /*007c*/ 	.byte	0x03, 0x1b
        /*007e*/ 	.short	0x00ff


	//----- nvinfo : EIATTR_EXIT_INSTR_OFFSETS
	.align		4
        /*0080*/ 	.byte	0x04, 0x1c
        /*0082*/ 	.short	(.L_27 - .L_26)


	//   ....[0]....
.L_26:
        /*0084*/ 	.word	0x00000380


	//----- nvinfo : EIATTR_REQNTID
	.align		4
.L_27:
        /*0088*/ 	.byte	0x04, 0x10
        /*008a*/ 	.short	(.L_29 - .L_28)
.L_28:
        /*008c*/ 	.word	0x00000080
        /*0090*/ 	.word	0x00000001
        /*0094*/ 	.word	0x00000001


	//----- nvinfo : EIATTR_CBANK_PARAM_SIZE
	.align		4
.L_29:
        /*0098*/ 	.byte	0x03, 0x19
        /*009a*/ 	.short	0x0034


	//----- nvinfo : EIATTR_PARAM_CBANK
	.align		4
        /*009c*/ 	.byte	0x04, 0x0a
        /*009e*/ 	.short	(.L_31 - .L_30)
	.align		4
.L_30:
        /*00a0*/ 	.word	index@(.nv.constant0.triton_poi_fused__native_batch_norm_legit_no_training_9)
        /*00a4*/ 	.short	0x0210
        /*00a6*/ 	.short	0x0034


	//----- nvinfo : EIATTR_SW_WAR
	.align		4
.L_31:
        /*00a8*/ 	.byte	0x04, 0x36
        /*00aa*/ 	.short	(.L_33 - .L_32)
.L_32:
        /*00ac*/ 	.word	0x00000008
.L_33:


//--------------------- .nv.callgraph             --------------------------
	.section	.nv.callgraph,"",@"SHT_CUDA_CALLGRAPH"
	.align	4
	.sectionentsize	8
	.align		4
        /*0000*/ 	.word	0x00000000
	.align		4
        /*0004*/ 	.word	0xffffffff
	.align		4
        /*0008*/ 	.word	0x00000000
	.align		4
        /*000c*/ 	.word	0xfffffffe
	.align		4
        /*0010*/ 	.word	0x00000000
	.align		4
        /*0014*/ 	.word	0xfffffffd
	.align		4
        /*0018*/ 	.word	0x00000000
	.align		4
        /*001c*/ 	.word	0xfffffffc


//--------------------- .nv.constant4             --------------------------
	.section	.nv.constant4,"a",@progbits
	.align	8
	.align		8
.nv.constant4:
        /*0000*/ 	.dword	_$_str
	.align		8
        /*0008*/ 	.dword	_$_str_$_2


//--------------------- .text.triton_poi_fused__native_batch_norm_legit_no_training_9 --------------------------
	.section	.text.triton_poi_fused__native_batch_norm_legit_no_training_9,"ax",@progbits
	.align	128
        .global         triton_poi_fused__native_batch_norm_legit_no_training_9
        .type           triton_poi_fused__native_batch_norm_legit_no_training_9,@function
        .size           triton_poi_fused__native_batch_norm_legit_no_training_9,(.L_x_1 - triton_poi_fused__native_batch_norm_legit_no_training_9)
        .other          triton_poi_fused__native_batch_norm_legit_no_training_9,@"STO_CUDA_ENTRY STV_DEFAULT"
triton_poi_fused__native_batch_norm_legit_no_training_9:
.text.triton_poi_fused__native_batch_norm_legit_no_training_9:
[----:B------:R-:W-:Y:S01]  /*0000*/  LDC R1, c[0x0][0x28] ;  /* 0x00000a00ff017b82 */ /* 0x000fe20000000800 */
[----:B------:R-:W1:Y:S07]  /*0010*/  S2R R0, SR_TID.X ;  /* 0x0000000000007919 */ /* 0x000e6e0000002100 */
[----:B------:R-:W2:Y:S01]  /*0020*/  LDC.64 R2, c[0x0][0x220] ;  /* 0x00008800ff027b82 */ /* 0x000ea20000000a00 */
[----:B------:R-:W-:Y:S01]  /*0030*/  ULDC.64 UR4, c[0x0][0x208] ;  /* 0x0000820000047ab9 */ /* 0x000fe20000000a00 */
[----:B------:R-:W3:Y:S06]  /*0040*/  S2R R5, SR_CTAID.X ;  /* 0x0000000000057919 */ /* 0x000eec0000002500 */
[----:B------:R-:W4:Y:S08]  /*0050*/  LDC.64 R6, c[0x0][0x218] ;  /* 0x00008600ff067b82 */ /* 0x000f300000000a00 */
[----:B------:R-:W5:Y:S08]  /*0060*/  LDC.64 R8, c[0x0][0x228] ;  /* 0x00008a00ff087b82 */ /* 0x000f700000000a00 */
[----:B------:R-:W5:Y:S01]  /*0070*/  LDC.64 R10, c[0x0][0x230] ;  /* 0x00008c00ff0a7b82 */ /* 0x000f620000000a00 */
[----:B-1----:R-:W-:-:S04]  /*0080*/  SHF.L.U32 R0, R0, 0x1, RZ ;  /* 0x0000000100007819 */ /* 0x002fc800000006ff */
[----:B------:R-:W-:-:S04]  /*0090*/  LOP3.LUT R0, R0, 0xfe, RZ, 0xc0, !PT ;  /* 0x000000fe00007812 */ /* 0x000fc800078ec0ff */
[----:B---3--:R-:W-:-:S05]  /*00a0*/  LEA R0, R5, R0, 0x8 ;  /* 0x0000000005007211 */ /* 0x008fca00078e40ff */
[----:B------:R-:W-:-:S05]  /*00b0*/  IMAD.HI R4, R0, 0x2aaaaaab, RZ ;  /* 0x2aaaaaab00047827 */ /* 0x000fca00078e02ff */
[----:B------:R-:W-:-:S04]  /*00c0*/  SHF.R.U32.HI R5, RZ, 0x1f, R4 ;  /* 0x0000001fff057819 */ /* 0x000fc80000011604 */
[----:B------:R-:W-:-:S05]  /*00d0*/  LEA.HI R5, R4, R5, RZ, 0x1d ;  /* 0x0000000504057211 */ /* 0x000fca00078fe8ff */
[----:B------:R-:W-:Y:S02]  /*00e0*/  IMAD R13, R5, -0x30, R0 ;  /* 0xffffffd0050d7824 */ /* 0x000fe400078e0200 */
[----:B------:R-:W1:Y:S02]  /*00f0*/  LDC.64 R4, c[0x0][0x210] ;  /* 0x00008400ff047b82 */ /* 0x000e640000000a00 */
[----:B--2---:R-:W-:-:S06]  /*0100*/  IMAD.WIDE R2, R13, 0x4, R2 ;  /* 0x000000040d027825 */ /* 0x004fcc00078e0202 */
[----:B------:R-:W2:Y:S01]  /*0110*/  LDG.E.EL.64 R2, desc[UR4][R2.64] ;  /* 0x0000000402027981 */ /* 0x000ea2000c2e1b00 */
[----:B----4-:R-:W-:-:S06]  /*0120*/  IMAD.WIDE R6, R13, 0x4, R6 ;  /* 0x000000040d067825 */ /* 0x010fcc00078e0206 */
[----:B------:R-:W3:Y:S01]  /*0130*/  LDG.E.EL.64 R6, desc[UR4][R6.64] ;  /* 0x0000000406067981 */ /* 0x000ee2000c2e1b00 */
[----:B-1----:R-:W-:-:S06]  /*0140*/  IMAD.WIDE R4, R0, 0x4, R4 ;  /* 0x0000000400047825 */ /* 0x002fcc00078e0204 */
[----:B------:R-:W3:Y:S01]  /*0150*/  LDG.E.64 R4, desc[UR4][R4.64] ;  /* 0x0000000404047981 */ /* 0x000ee2000c1e1b00 */
[----:B-----5:R-:W-:-:S04]  /*0160*/  IMAD.WIDE R8, R13, 0x4, R8 ;  /* 0x000000040d087825 */ /* 0x020fc800078e0208 */
[----:B0-----:R-:W-:Y:S02]  /*0170*/  IMAD.WIDE R10, R13, 0x4, R10 ;  /* 0x000000040d0a7825 */ /* 0x001fe400078e020a */
[----:B------:R-:W4:Y:S04]  /*0180*/  LDG.E.EL.64 R8, desc[UR4][R8.64] ;  /* 0x0000000408087981 */ /* 0x000f28000c2e1b00 */
[----:B------:R-:W4:Y:S01]  /*0190*/  LDG.E.EL.64 R10, desc[UR4][R10.64] ;  /* 0x000000040a0a7981 */ /* 0x000f22000c2e1b00 */
[----:B------:R-:W-:Y:S01]  /*01a0*/  HFMA2.MMA R15, -RZ, RZ, 1.625, 0 ;  /* 0x3e800000ff0f7435 */ /* 0x000fe200000001ff */
[----:B--2---:R-:W-:Y:S01]  /*01b0*/  FADD R2, R2, 9.9999997473787516356e-06 ;  /* 0x3727c5ac02027421 */ /* 0x004fe20000000000 */
[----:B------:R-:W-:-:S03]  /*01c0*/  FADD R12, R3, 9.9999997473787516356e-06 ;  /* 0x3727c5ac030c7421 */ /* 0x000fc60000000000 */
[----:B------:R0:W1:Y:S08]  /*01d0*/  MUFU.SQRT R13, R2 ;  /* 0x00000002000d7308 */ /* 0x0000700000002000 */
[----:B------:R-:W2:Y:S01]  /*01e0*/  MUFU.SQRT R14, R12 ;  /* 0x0000000c000e7308 */ /* 0x000ea20000002000 */
[----:B0-----:R-:W0:Y:S01]  /*01f0*/  LDC.64 R2, c[0x0][0x238] ;  /* 0x00008e00ff027b82 */ /* 0x001e220000000a00 */
[----:B-1----:R-:W-:-:S02]  /*0200*/  FSETP.GT.AND P0, PT, R13, 8.50705917302346158658e+37, PT ;  /* 0x7e8000000d00780b */ /* 0x002fc40003f04000 */
[----:B------:R-:W-:Y:S02]  /*0210*/  FSETP.GEU.AND P2, PT, R13, 1.175494350822287508e-38, PT ;  /* 0x008000000d00780b */ /* 0x000fe40003f4e000 */
[C---:B--2---:R-:W-:Y:S02]  /*0220*/  FSETP.GT.AND P1, PT, R14.reuse, 8.50705917302346158658e+37, PT ;  /* 0x7e8000000e00780b */ /* 0x044fe40003f24000 */
[----:B------:R-:W-:-:S07]  /*0230*/  FSETP.GEU.AND P3, PT, R14, 1.175494350822287508e-38, PT ;  /* 0x008000000e00780b */ /* 0x000fce0003f6e000 */
[----:B------:R-:W-:-:S04]  /*0240*/  @P0 FMUL R13, R13, 0.25 ;  /* 0x3e8000000d0d0820 */ /* 0x000fc80000400000 */
[----:B------:R-:W-:Y:S01]  /*0250*/  @!P2 FMUL R13, R13, 16777216 ;  /* 0x4b8000000d0da820 */ /* 0x000fe20000400000 */
[----:B------:R-:W-:-:S04]  /*0260*/  @P1 FMUL R14, R14, 0.25 ;  /* 0x3e8000000e0e1820 */ /* 0x000fc80000400000 */
[----:B------:R-:W-:Y:S01]  /*0270*/  @!P3 FMUL R14, R14, 16777216 ;  /* 0x4b8000000e0eb820 */ /* 0x000fe20000400000 */
[----:B------:R-:W1:Y:S01]  /*0280*/  MUFU.RCP R13, R13 ;  /* 0x0000000d000d7308 */ /* 0x000e620000001000 */
[----:B------:R-:W-:-:S07]  /*0290*/  FSEL R12, R15, 1, P0 ;  /* 0x3f8000000f0c7808 */ /* 0x000fce0000000000 */
[----:B------:R-:W2:Y:S01]  /*02a0*/  MUFU.RCP R14, R14 ;  /* 0x0000000e000e7308 */ /* 0x000ea20000001000 */
[----:B------:R-:W-:Y:S01]  /*02b0*/  FSEL R15, R15, 1, P1 ;  /* 0x3f8000000f0f7808 */ /* 0x000fe20000800000 */
[----:B------:R-:W-:Y:S01]  /*02c0*/  @!P2 FMUL R12, R12, 16777216 ;  /* 0x4b8000000c0ca820 */ /* 0x000fe20000400000 */
[----:B---3--:R-:W-:-:S03]  /*02d0*/  FADD R4, R4, -R6 ;  /* 0x8000000604047221 */ /* 0x008fc60000000000 */
[----:B------:R-:W-:Y:S01]  /*02e0*/  @!P3 FMUL R15, R15, 16777216 ;  /* 0x4b8000000f0fb820 */ /* 0x000fe20000400000 */
[----:B------:R-:W-:Y:S01]  /*02f0*/  FADD R5, R5, -R7 ;  /* 0x8000000705057221 */ /* 0x000fe20000000000 */
[----:B-1----:R-:W-:Y:S02]  /*0300*/  FMUL R13, R13, R12 ;  /* 0x0000000c0d0d7220 */ /* 0x002fe40000400000 */
[----:B--2---:R-:W-:Y:S02]  /*0310*/  FMUL R6, R14, R15 ;  /* 0x0000000f0e067220 */ /* 0x004fe40000400000 */
[----:B------:R-:W-:Y:S02]  /*0320*/  FMUL R13, R4, R13 ;  /* 0x0000000d040d7220 */ /* 0x000fe40000400000 */
[----:B------:R-:W-:Y:S01]  /*0330*/  FMUL R6, R5, R6 ;  /* 0x0000000605067220 */ /* 0x000fe20000400000 */
[----:B0-----:R-:W-:-:S04]  /*0340*/  IMAD.WIDE R2, R0, 0x4, R2 ;  /* 0x0000000400027825 */ /* 0x001fc800078e0202 */
[----:B----4-:R-:W-:Y:S01]  /*0350*/  FFMA R8, R8, R13, R10 ;  /* 0x0000000d08087223 */ /* 0x010fe2000000000a */
[----:B------:R-:W-:-:S05]  /*0360*/  FFMA R9, R9, R6, R11 ;  /* 0x0000000609097223 */ /* 0x000fca000000000b */
[----:B------:R-:W-:Y:S01]  /*0370*/  STG.E.64 desc[UR4][R2.64], R8 ;  /* 0x0000000802007986 */ /* 0x000fe2000c101b04 */
[----:B------:R-:W-:Y:S05]  /*0380*/  EXIT ;  /* 0x000000000000794d */ /* 0x000fea0003800000 */
.L_x_0:
[----:B------:R-:W-:-:S00]  /*0390*/  BRA `(.L_x_0) ;  /* 0xfffffffc00fc7947 */ /* 0x000fc0000383ffff */
[----:B------:R-:W-:-:S00]  /*03a0*/  NOP ;  /* 0x0000000000007918 */ /* 0x000fc00000000000 */
        /* <DEDUP_REMOVED lines=13> */
.L_x_1:


//--------------------- .nv.global.init           --------------------------
	.section	.nv.global.init,"aw",@progbits
.nv.global.init:
	.type		_$_str,@object
	.size		_$_str,(_$_str_$_2 - _$_str)
_$_str:
        /*0000*/ 	.byte	0x5f, 0x5f, 0x43, 0x55, 0x44, 0x41, 0x5f, 0x46, 0x54, 0x5a, 0x00
	.type		_$_str_$_2,@object
	.size		_$_str_$_2,(.L_1 - _$_str_$_2)
_$_str_$_2:
        /*000b*/ 	.byte	0x5f, 0x5f, 0x43, 0x55, 0x44, 0x41, 0x5f, 0x50, 0x52, 0x45, 0x43, 0x5f, 0x53, 0x51, 0x52, 0x54
        /*001b*/ 	.byte	0x00
.L_1:


//--------------------- .nv.constant0.triton_poi_fused__native_batch_norm_legit_no_training_9 --------------------------
	.section	.nv.constant0.triton_poi_fused__native_batch_norm_legit_no_training_9,"a",@progbits
	.sectionflags	@""
	.align	4
.nv.constant0.triton_poi_fused__native_batch_norm_legit_no_training_9:
	.zero		580
